//
// Generated by NVIDIA NVVM Compiler
//
// Compiler Build ID: CL-36424714
// Cuda compilation tools, release 13.0, V13.0.88
// Based on NVVM 20.0.0
//

.version 9.0
.target sm_100
.address_size 64

	// .globl	_Z4testd

.visible .entry _Z4testd(
	.param .f64 _Z4testd_param_0
)
{


	ret;

}


// ===== COMPILED SASS (sm_100) =====

	.target	sm_100

	.elftype	@"ET_EXEC"


//--------------------- .note.nv.tkinfo           --------------------------
	.section	.note.nv.tkinfo,"",@"SHT_NOTE"
	.sectionflags	@"SHF_NOTE_NV_TKINFO"
	.tkinfo
        /*0018*/ 	.word	0x00000002
        /*0030*/ 	.string	""
        /*0030*/ 	.string	"ptxas"
        /*0030*/ 	.string	"Cuda compilation tools, release 13.0, V13.0.88"
        /*0030*/ 	.string	"Build cuda_13.0.r13.0/compiler.36424714_0"
        /*0030*/ 	.string	"-arch sm_100 -m 64 "



//--------------------- .note.nv.cuinfo           --------------------------
	.section	.note.nv.cuinfo,"",@"SHT_NOTE"
	.sectionflags	@"SHF_NOTE_NV_CUINFO"
        /*0018*/ 	.short	0x0002
        /*001a*/ 	.short	0x0064
        /*001c*/ 	.short	0x0082
	.zero		2


//--------------------- .nv.info                  --------------------------
	.section	.nv.info,"",@"SHT_CUDA_INFO"
	.align	4


	//----- nvinfo : EIATTR_REGCOUNT
	.align		4
        /*0000*/ 	.byte	0x04, 0x2f
        /*0002*/ 	.short	(.L_1 - .L_0)
	.align		4
.L_0:
        /*0004*/ 	.word	index@(_Z4testd)
        /*0008*/ 	.word	0x00000004


	//----- nvinfo : EIATTR_FRAME_SIZE
	.align		4
.L_1:
        /*000c*/ 	.byte	0x04, 0x11
        /*000e*/ 	.short	(.L_3 - .L_2)
	.align		4
.L_2:
        /*0010*/ 	.word	index@(_Z4testd)
        /*0014*/ 	.word	0x00000000


	//----- nvinfo : EIATTR_MIN_STACK_SIZE
	.align		4
.L_3:
        /*0018*/ 	.byte	0x04, 0x12
        /*001a*/ 	.short	(.L_5 - .L_4)
	.align		4
.L_4:
        /*001c*/ 	.word	index@(_Z4testd)
        /*0020*/ 	.word	0x00000000
.L_5:


//--------------------- .nv.compat                --------------------------
	.section	.nv.compat,"",@"SHT_CUDA_COMPAT_INFO"
	.align	4
        /*0000*/ 	.byte	0x02, 0x09, 0x00, 0x00, 0x02, 0x02, 0x01, 0x00, 0x02, 0x05, 0x05, 0x00, 0x03, 0x07, 0x01, 0x01
        /*0010*/ 	.byte	0x02, 0x03, 0x00, 0x00, 0x02, 0x06, 0x01, 0x00, 0x04, 0x0b, 0x08, 0x00, 0x09, 0x00, 0x00, 0x00
        /*0020*/ 	.byte	0x00, 0x00, 0x00, 0x00


//--------------------- .nv.info._Z4testd         --------------------------
	.section	.nv.info._Z4testd,"",@"SHT_CUDA_INFO"
	.sectionflags	@""
	.align	4


	//----- nvinfo : EIATTR_CUDA_API_VERSION
	.align		4
        /*0000*/ 	.byte	0x04, 0x37
        /*0002*/ 	.short	(.L_7 - .L_6)
.L_6:
        /*0004*/ 	.word	0x00000082


	//----- nvinfo : EIATTR_KPARAM_INFO
	.align		4
.L_7:
        /*0008*/ 	.byte	0x04, 0x17
        /*000a*/ 	.short	(.L_9 - .L_8)
.L_8:
        /*000c*/ 	.word	0x00000000
        /*0010*/ 	.short	0x0000
        /*0012*/ 	.short	0x0000
        /*0014*/ 	.byte	0x00, 0xf0, 0x21, 0x00


	//----- nvinfo : EIATTR_SPARSE_MMA_MASK
	.align		4
.L_9:
        /*0018*/ 	.byte	0x03, 0x50
        /*001a*/ 	.short	0x0000


	//----- nvinfo : EIATTR_MAXREG_COUNT
	.align		4
        /*001c*/ 	.byte	0x03, 0x1b
        /*001e*/ 	.short	0x00ff


	//----- nvinfo : EIATTR_MERCURY_ISA_VERSION
	.align		4
        /*0020*/ 	.byte	0x03, 0x5f
        /*0022*/ 	.short	0x0101


	//----- nvinfo : EIATTR_VRC_CTA_INIT_COUNT
	.align		4
        /*0024*/ 	.byte	0x02, 0x4a
	.zero		1
	.zero		1


	//----- nvinfo : EIATTR_EXIT_INSTR_OFFSETS
	.align		4
        /*0028*/ 	.byte	0x04, 0x1c
        /*002a*/ 	.short	(.L_11 - .L_10)


	//   ....[0]....
.L_10:
        /*002c*/ 	.word	0x00000010


	//----- nvinfo : EIATTR_CBANK_PARAM_SIZE
	.align		4
.L_11:
        /*0030*/ 	.byte	0x03, 0x19
        /*0032*/ 	.short	0x0008


	//----- nvinfo : EIATTR_PARAM_CBANK
	.align		4
        /*0034*/ 	.byte	0x04, 0x0a
        /*0036*/ 	.short	(.L_13 - .L_12)
	.align		4
.L_12:
        /*0038*/ 	.word	index@(.nv.constant0._Z4testd)
        /*003c*/ 	.short	0x0380
        /*003e*/ 	.short	0x0008


	//----- nvinfo : EIATTR_SW_WAR
	.align		4
.L_13:
        /*0040*/ 	.byte	0x04, 0x36
        /*0042*/ 	.short	(.L_15 - .L_14)
.L_14:
        /*0044*/ 	.word	0x00000008
.L_15:


//--------------------- .nv.callgraph             --------------------------
	.section	.nv.callgraph,"",@"SHT_CUDA_CALLGRAPH"
	.align	4
	.sectionentsize	8
	.align		4
        /*0000*/ 	.word	0x00000000
	.align		4
        /*0004*/ 	.word	0xffffffff
	.align		4
        /*0008*/ 	.word	0x00000000
	.align		4
        /*000c*/ 	.word	0xfffffffe
	.align		4
        /*0010*/ 	.word	0x00000000
	.align		4
        /*0014*/ 	.word	0xfffffffd
	.align		4
        /*0018*/ 	.word	0x00000000
	.align		4
        /*001c*/ 	.word	0xfffffffc


//--------------------- .text._Z4testd            --------------------------
	.section	.text._Z4testd,"ax",@progbits
	.align	128
        .global         _Z4testd
        .type           _Z4testd,@function
        .size           _Z4testd,(.L_x_1 - _Z4testd)
        .other          _Z4testd,@"STO_CUDA_ENTRY STV_DEFAULT"
_Z4testd:
.text._Z4testd:
[----:B------:R-:W-:Y:S01]  /*0000*/  LDC R1, c[0x0][0x37c] ;  /* 0x0000df00ff017b82 */ /* 0x000fe20000000800 */
[----:B------:R-:W-:Y:S05]  /*0010*/  EXIT ;  /* 0x000000000000794d */ /* 0x000fea0003800000 */
.L_x_0:
[----:B------:R-:W-:-:S00]  /*0020*/  BRA `(.L_x_0) ;  /* 0xfffffffc00fc7947 */ /* 0x000fc0000383ffff */
[----:B------:R-:W-:-:S00]  /*0030*/  NOP ;  /* 0x0000000000007918 */ /* 0x000fc00000000000 */
        /* <DEDUP_REMOVED lines=12> */
.L_x_1:


//--------------------- .nv.shared.reserved.0     --------------------------
	.section	.nv.shared.reserved.0,"aw",@nobits
	.weak		__nv_reservedSMEM_offset_0_alias
	.size		__nv_reservedSMEM_offset_0_alias, 0, 64
	.other		__nv_reservedSMEM_offset_0_alias,@"STO_CUDA_RESERVED_SHARED STV_DEFAULT"
__nv_reservedSMEM_offset_0_alias:
	.zero		0
	.zero		64


//--------------------- .nv.constant0._Z4testd    --------------------------
	.section	.nv.constant0._Z4testd,"a",@progbits
	.sectionflags	@""
	.align	4
.nv.constant0._Z4testd:
	.zero		904


//--------------------- SYMBOLS --------------------------

	.type		.nv.reservedSmem.offset0,@object
	.size		.nv.reservedSmem.offset0,0x4
